	.headerflags	@"EF_CUDA_TEXMODE_UNIFIED EF_CUDA_64BIT_ADDRESS EF_CUDA_ACCELERATORS EF_CUDA_SM90 EF_CUDA_VIRTUAL_SM(EF_CUDA_SM90)"
	.elftype	@"ET_EXEC"


//--------------------- .nv.info                  --------------------------
	.section	.nv.info,"",@"SHT_CUDA_INFO"
	.align	4


	//----- nvinfo : EIATTR_REGCOUNT
	.align		4
        /*0000*/ 	.byte	0x04, 0x2f
        /*0002*/ 	.short	(.L_3 - .L_2)
	.align		4
.L_2:
        /*0004*/ 	.word	index@(triton_poi_fused__native_batch_norm_legit_no_training_11)
        /*0008*/ 	.word	0x00000020


	//----- nvinfo : EIATTR_MIN_STACK_SIZE
	.align		4
.L_3:
        /*000c*/ 	.byte	0x04, 0x12
        /*000e*/ 	.short	(.L_5 - .L_4)
	.align		4
.L_4:
        /*0010*/ 	.word	index@(triton_poi_fused__native_batch_norm_legit_no_training_11)
        /*0014*/ 	.word	0x00000000


	//----- nvinfo : EIATTR_FRAME_SIZE
	.align		4
.L_5:
        /*0018*/ 	.byte	0x04, 0x11
        /*001a*/ 	.short	(.L_7 - .L_6)
	.align		4
.L_6:
        /*001c*/ 	.word	index@(triton_poi_fused__native_batch_norm_legit_no_training_11)
        /*0020*/ 	.word	0x00000000


	//----- nvinfo : EIATTR_MIN_STACK_SIZE
	.align		4
.L_7:
        /*0024*/ 	.byte	0x04, 0x12
        /*0026*/ 	.short	(.L_9 - .L_8)
	.align		4
.L_8:
        /*0028*/ 	.word	index@(triton_poi_fused__native_batch_norm_legit_no_training_11)
        /*002c*/ 	.word	0x00000000
.L_9:


//--------------------- .nv.info.triton_poi_fused__native_batch_norm_legit_no_training_11 --------------------------
	.section	.nv.info.triton_poi_fused__native_batch_norm_legit_no_training_11,"",@"SHT_CUDA_INFO"
	.sectionflags	@""
	.align	4


	//----- nvinfo : EIATTR_CUDA_API_VERSION
	.align		4
        /*0000*/ 	.byte	0x04, 0x37
        /*0002*/ 	.short	(.L_11 - .L_10)
.L_10:
        /*0004*/ 	.word	0x0000007c


	//----- nvinfo : EIATTR_KPARAM_INFO
	.align		4
.L_11:
        /*0008*/ 	.byte	0x04, 0x17
        /*000a*/ 	.short	(.L_13 - .L_12)
.L_12:
        /*000c*/ 	.word	0x00000000
        /*0010*/ 	.short	0x0006
        /*0012*/ 	.short	0x0030
        /*0014*/ 	.byte	0x00, 0xf0, 0x11, 0x00


	//----- nvinfo : EIATTR_KPARAM_INFO
	.align		4
.L_13:
        /*0018*/ 	.byte	0x04, 0x17
        /*001a*/ 	.short	(.L_15 - .L_14)
.L_14:
        /*001c*/ 	.word	0x00000000
        /*0020*/ 	.short	0x0005
        /*0022*/ 	.short	0x0028
        /*0024*/ 	.byte	0x00, 0xf4, 0x21, 0x00


	//----- nvinfo : EIATTR_KPARAM_INFO
	.align		4
.L_15:
        /*0028*/ 	.byte	0x04, 0x17
        /*002a*/ 	.short	(.L_17 - .L_16)
.L_16:
        /*002c*/ 	.word	0x00000000
        /*0030*/ 	.short	0x0004
        /*0032*/ 	.short	0x0020
        /*0034*/ 	.byte	0x00, 0xf4, 0x21, 0x00


	//----- nvinfo : EIATTR_KPARAM_INFO
	.align		4
.L_17:
        /*0038*/ 	.byte	0x04, 0x17
        /*003a*/ 	.short	(.L_19 - .L_18)
.L_18:
        /*003c*/ 	.word	0x00000000
        /*0040*/ 	.short	0x0003
        /*0042*/ 	.short	0x0018
        /*0044*/ 	.byte	0x00, 0xf4, 0x21, 0x00


	//----- nvinfo : EIATTR_KPARAM_INFO
	.align		4
.L_19:
        /*0048*/ 	.byte	0x04, 0x17
        /*004a*/ 	.short	(.L_21 - .L_20)
.L_20:
        /*004c*/ 	.word	0x00000000
        /*0050*/ 	.short	0x0002
        /*0052*/ 	.short	0x0010
        /*0054*/ 	.byte	0x00, 0xf4, 0x21, 0x00


	//----- nvinfo : EIATTR_KPARAM_INFO
	.align		4
.L_21:
        /*0058*/ 	.byte	0x04, 0x17
        /*005a*/ 	.short	(.L_23 - .L_22)
.L_22:
        /*005c*/ 	.word	0x00000000
        /*0060*/ 	.short	0x0001
        /*0062*/ 	.short	0x0008
        /*0064*/ 	.byte	0x00, 0xf4, 0x21, 0x00


	//----- nvinfo : EIATTR_KPARAM_INFO
	.align		4
.L_23:
        /*0068*/ 	.byte	0x04, 0x17
        /*006a*/ 	.short	(.L_25 - .L_24)
.L_24:
        /*006c*/ 	.word	0x00000000
        /*0070*/ 	.short	0x0000
        /*0072*/ 	.short	0x0000
        /*0074*/ 	.byte	0x00, 0xf4, 0x21, 0x00


	//----- nvinfo : EIATTR_SPARSE_MMA_MASK
	.align		4
.L_25:
        /*0078*/ 	.byte	0x03, 0x50
        /*007a*/ 	.short	0x0000


	//----- nvinfo : EIATTR_MAXREG_COUNT
	.align		4
        /*007c*/ 	.byte	0x03, 0x1b
        /*007e*/ 	.short	0x00ff


	//----- nvinfo : EIATTR_EXIT_INSTR_OFFSETS
	.align		4
        /*0080*/ 	.byte	0x04, 0x1c
        /*0082*/ 	.short	(.L_27 - .L_26)


	//   ....[0]....
.L_26:
        /*0084*/ 	.word	0x00000610


	//----- nvinfo : EIATTR_REQNTID
	.align		4
.L_27:
        /*0088*/ 	.byte	0x04, 0x10
        /*008a*/ 	.short	(.L_29 - .L_28)
.L_28:
        /*008c*/ 	.word	0x00000080
        /*0090*/ 	.word	0x00000001
        /*0094*/ 	.word	0x00000001


	//----- nvinfo : EIATTR_CBANK_PARAM_SIZE
	.align		4
.L_29:
        /*0098*/ 	.byte	0x03, 0x19
        /*009a*/ 	.short	0x0034


	//----- nvinfo : EIATTR_PARAM_CBANK
	.align		4
        /*009c*/ 	.byte	0x04, 0x0a
        /*009e*/ 	.short	(.L_31 - .L_30)
	.align		4
.L_30:
        /*00a0*/ 	.word	index@(.nv.constant0.triton_poi_fused__native_batch_norm_legit_no_training_11)
        /*00a4*/ 	.short	0x0210
        /*00a6*/ 	.short	0x0034


	//----- nvinfo : EIATTR_SW_WAR
	.align		4
.L_31:
        /*00a8*/ 	.byte	0x04, 0x36
        /*00aa*/ 	.short	(.L_33 - .L_32)
.L_32:
        /*00ac*/ 	.word	0x00000008
.L_33:


//--------------------- .nv.callgraph             --------------------------
	.section	.nv.callgraph,"",@"SHT_CUDA_CALLGRAPH"
	.align	4
	.sectionentsize	8
	.align		4
        /*0000*/ 	.word	0x00000000
	.align		4
        /*0004*/ 	.word	0xffffffff
	.align		4
        /*0008*/ 	.word	0x00000000
	.align		4
        /*000c*/ 	.word	0xfffffffe
	.align		4
        /*0010*/ 	.word	0x00000000
	.align		4
        /*0014*/ 	.word	0xfffffffd
	.align		4
        /*0018*/ 	.word	0x00000000
	.align		4
        /*001c*/ 	.word	0xfffffffc


//--------------------- .nv.constant4             --------------------------
	.section	.nv.constant4,"a",@progbits
	.align	8
	.align		8
.nv.constant4:
        /*0000*/ 	.dword	_$_str
	.align		8
        /*0008*/ 	.dword	_$_str_$_2


//--------------------- .text.triton_poi_fused__native_batch_norm_legit_no_training_11 --------------------------
	.section	.text.triton_poi_fused__native_batch_norm_legit_no_training_11,"ax",@progbits
	.align	128
        .global         triton_poi_fused__native_batch_norm_legit_no_training_11
        .type           triton_poi_fused__native_batch_norm_legit_no_training_11,@function
        .size           triton_poi_fused__native_batch_norm_legit_no_training_11,(.L_x_1 - triton_poi_fused__native_batch_norm_legit_no_training_11)
        .other          triton_poi_fused__native_batch_norm_legit_no_training_11,@"STO_CUDA_ENTRY STV_DEFAULT"
triton_poi_fused__native_batch_norm_legit_no_training_11:
.text.triton_poi_fused__native_batch_norm_legit_no_training_11:
[----:B------:R-:W-:Y:S01]  /*0000*/  LDC R1, c[0x0][0x28] ;  /* 0x00000a00ff017b82 */ /* 0x000fe20000000800 */
[----:B------:R-:W1:Y:S07]  /*0010*/  S2R R0, SR_TID.X ;  /* 0x0000000000007919 */ /* 0x000e6e0000002100 */
[----:B------:R-:W2:Y:S01]  /*0020*/  LDC.64 R8, c[0x0][0x220] ;  /* 0x00008800ff087b82 */ /* 0x000ea20000000a00 */
[----:B------:R-:W-:Y:S01]  /*0030*/  ULDC.64 UR4, c[0x0][0x208] ;  /* 0x0000820000047ab9 */ /* 0x000fe20000000a00 */
[----:B------:R-:W3:Y:S06]  /*0040*/  S2R R5, SR_CTAID.X ;  /* 0x0000000000057919 */ /* 0x000eec0000002500 */
[----:B------:R-:W4:Y:S08]  /*0050*/  LDC.64 R16, c[0x0][0x218] ;  /* 0x00008600ff107b82 */ /* 0x000f300000000a00 */
[----:B------:R-:W5:Y:S08]  /*0060*/  LDC.64 R22, c[0x0][0x210] ;  /* 0x00008400ff167b82 */ /* 0x000f700000000a00 */
[----:B------:R-:W5:Y:S01]  /*0070*/  LDC.64 R20, c[0x0][0x228] ;  /* 0x00008a00ff147b82 */ /* 0x000f620000000a00 */
[----:B-1----:R-:W-:-:S07]  /*0080*/  SHF.L.U32 R0, R0, 0x2, RZ ;  /* 0x0000000200007819 */ /* 0x002fce00000006ff */
[----:B------:R-:W1:Y:S01]  /*0090*/  LDC.64 R24, c[0x0][0x230] ;  /* 0x00008c00ff187b82 */ /* 0x000e620000000a00 */
[----:B---3--:R-:W-:Y:S02]  /*00a0*/  SHF.R.S32.HI R3, RZ, 0x15, R5 ;  /* 0x00000015ff037819 */ /* 0x008fe40000011405 */
[----:B------:R-:W-:Y:S02]  /*00b0*/  LOP3.LUT R0, R0, 0x1fc, RZ, 0xc0, !PT ;  /* 0x000001fc00007812 */ /* 0x000fe400078ec0ff */
[----:B------:R-:W-:Y:S02]  /*00c0*/  SGXT R3, R3, 0x1 ;  /* 0x000000010303781a */ /* 0x000fe40000000200 */
[----:B------:R-:W-:-:S04]  /*00d0*/  LEA R0, R5, R0, 0xa ;  /* 0x0000000005007211 */ /* 0x000fc800078e50ff */
[----:B------:R-:W-:-:S04]  /*00e0*/  LEA.HI R3, R3, R0, RZ, 0x8 ;  /* 0x0000000003037211 */ /* 0x000fc800078f40ff */
[----:B------:R-:W-:-:S04]  /*00f0*/  LOP3.LUT R3, R3, 0xffffff00, RZ, 0xc0, !PT ;  /* 0xffffff0003037812 */ /* 0x000fc800078ec0ff */
[----:B------:R-:W-:-:S05]  /*0100*/  IADD3 R3, R0, -R3, RZ ;  /* 0x8000000300037210 */ /* 0x000fca0007ffe0ff */
[----:B--2---:R-:W-:-:S05]  /*0110*/  IMAD.WIDE R8, R3, 0x4, R8 ;  /* 0x0000000403087825 */ /* 0x004fca00078e0208 */
[----:B------:R-:W2:Y:S01]  /*0120*/  LDG.E.EL.128 R4, desc[UR4][R8.64] ;  /* 0x0000000408047981 */ /* 0x000ea2000c2e1d00 */
[----:B------:R-:W-:Y:S01]  /*0130*/  HFMA2.MMA R2, -RZ, RZ, 1.625, 0 ;  /* 0x3e800000ff027435 */ /* 0x000fe200000001ff */
[----:B----4-:R-:W-:-:S04]  /*0140*/  IMAD.WIDE R16, R3, 0x4, R16 ;  /* 0x0000000403107825 */ /* 0x010fc800078e0210 */
[----:B-----5:R-:W-:Y:S02]  /*0150*/  IMAD.WIDE R22, R0, 0x4, R22 ;  /* 0x0000000400167825 */ /* 0x020fe400078e0216 */
[----:B------:R-:W3:Y:S04]  /*0160*/  LDG.E.EL.128 R16, desc[UR4][R16.64] ;  /* 0x0000000410107981 */ /* 0x000ee8000c2e1d00 */
[----:B------:R-:W3:Y:S04]  /*0170*/  LDG.E.128 R8, desc[UR4][R22.64+0x800] ;  /* 0x0008000416087981 */ /* 0x000ee8000c1e1d00 */
[----:B------:R4:W5:Y:S01]  /*0180*/  LDG.E.128 R12, desc[UR4][R22.64] ;  /* 0x00000004160c7981 */ /* 0x000962000c1e1d00 */
[----:B0-----:R-:W-:-:S04]  /*0190*/  IMAD.WIDE R20, R3, 0x4, R20 ;  /* 0x0000000403147825 */ /* 0x001fc800078e0214 */
[----:B-1----:R-:W-:-:S06]  /*01a0*/  IMAD.WIDE R24, R3, 0x4, R24 ;  /* 0x0000000403187825 */ /* 0x002fcc00078e0218 */
[----:B------:R-:W3:Y:S01]  /*01b0*/  LDG.E.EL.128 R24, desc[UR4][R24.64] ;  /* 0x0000000418187981 */ /* 0x000ee2000c2e1d00 */
[----:B--2---:R-:W-:Y:S01]  /*01c0*/  FADD R5, R5, 9.9999997473787516356e-06 ;  /* 0x3727c5ac05057421 */ /* 0x004fe20000000000 */
[----:B------:R-:W-:Y:S01]  /*01d0*/  FADD R6, R6, 9.9999997473787516356e-06 ;  /* 0x3727c5ac06067421 */ /* 0x000fe20000000000 */
[----:B------:R-:W-:-:S04]  /*01e0*/  FADD R4, R4, 9.9999997473787516356e-06 ;  /* 0x3727c5ac04047421 */ /* 0x000fc80000000000 */
[----:B------:R-:W0:Y:S08]  /*01f0*/  MUFU.SQRT R5, R5 ;  /* 0x0000000500057308 */ /* 0x000e300000002000 */
[----:B------:R-:W1:Y:S01]  /*0200*/  MUFU.SQRT R6, R6 ;  /* 0x0000000600067308 */ /* 0x000e620000002000 */
[----:B0-----:R-:W-:-:S07]  /*0210*/  FSETP.GT.AND P1, PT, R5, 8.50705917302346158658e+37, PT ;  /* 0x7e8000000500780b */ /* 0x001fce0003f24000 */
[----:B------:R-:W0:Y:S01]  /*0220*/  MUFU.SQRT R4, R4 ;  /* 0x0000000400047308 */ /* 0x000e220000002000 */
[C---:B------:R-:W-:Y:S02]  /*0230*/  FSETP.GEU.AND P4, PT, R5.reuse, 1.175494350822287508e-38, PT ;  /* 0x008000000500780b */ /* 0x040fe40003f8e000 */
[C---:B-1----:R-:W-:Y:S02]  /*0240*/  FSETP.GT.AND P2, PT, R6.reuse, 8.50705917302346158658e+37, PT ;  /* 0x7e8000000600780b */ /* 0x042fe40003f44000 */
[----:B------:R-:W-:Y:S01]  /*0250*/  FSETP.GEU.AND P5, PT, R6, 1.175494350822287508e-38, PT ;  /* 0x008000000600780b */ /* 0x000fe20003fae000 */
[----:B------:R-:W-:Y:S01]  /*0260*/  @P1 FMUL R5, R5, 0.25 ;  /* 0x3e80000005051820 */ /* 0x000fe20000400000 */
[----:B----4-:R-:W-:Y:S02]  /*0270*/  FSEL R22, R2, 1, P1 ;  /* 0x3f80000002167808 */ /* 0x010fe40000800000 */
[----:B0-----:R-:W-:-:S05]  /*0280*/  FSETP.GT.AND P0, PT, R4, 8.50705917302346158658e+37, PT ;  /* 0x7e8000000400780b */ /* 0x001fca0003f04000 */
[----:B------:R-:W-:Y:S01]  /*0290*/  @!P4 FMUL R5, R5, 16777216 ;  /* 0x4b8000000505c820 */ /* 0x000fe20000400000 */
[----:B------:R-:W-:Y:S01]  /*02a0*/  FSETP.GEU.AND P3, PT, R4, 1.175494350822287508e-38, PT ;  /* 0x008000000400780b */ /* 0x000fe20003f6e000 */
[----:B------:R-:W-:-:S04]  /*02b0*/  @P2 FMUL R6, R6, 0.25 ;  /* 0x3e80000006062820 */ /* 0x000fc80000400000 */
[----:B------:R-:W-:Y:S01]  /*02c0*/  @!P5 FMUL R6, R6, 16777216 ;  /* 0x4b8000000606d820 */ /* 0x000fe20000400000 */
[----:B------:R-:W0:Y:S01]  /*02d0*/  MUFU.RCP R5, R5 ;  /* 0x0000000500057308 */ /* 0x000e220000001000 */
[----:B------:R-:W-:Y:S01]  /*02e0*/  FSEL R23, R2, 1, P2 ;  /* 0x3f80000002177808 */ /* 0x000fe20001000000 */
[----:B------:R-:W-:Y:S01]  /*02f0*/  @!P4 FMUL R22, R22, 16777216 ;  /* 0x4b8000001616c820 */ /* 0x000fe20000400000 */
[----:B------:R-:W-:-:S05]  /*0300*/  @P0 FMUL R4, R4, 0.25 ;  /* 0x3e80000004040820 */ /* 0x000fca0000400000 */
[----:B------:R-:W1:Y:S01]  /*0310*/  MUFU.RCP R6, R6 ;  /* 0x0000000600067308 */ /* 0x000e620000001000 */
[----:B------:R-:W-:Y:S01]  /*0320*/  @!P5 FMUL R23, R23, 16777216 ;  /* 0x4b8000001717d820 */ /* 0x000fe20000400000 */
[----:B------:R-:W-:Y:S01]  /*0330*/  @!P3 FMUL R4, R4, 16777216 ;  /* 0x4b8000000404b820 */ /* 0x000fe20000400000 */
[----:B0-----:R-:W-:-:S05]  /*0340*/  FMUL R5, R5, R22 ;  /* 0x0000001605057220 */ /* 0x001fca0000400000 */
[----:B------:R-:W0:Y:S01]  /*0350*/  MUFU.RCP R4, R4 ;  /* 0x0000000400047308 */ /* 0x000e220000001000 */
[----:B-1----:R-:W-:Y:S02]  /*0360*/  FMUL R6, R6, R23 ;  /* 0x0000001706067220 */ /* 0x002fe40000400000 */
[----:B------:R-:W2:Y:S01]  /*0370*/  LDG.E.EL.128 R20, desc[UR4][R20.64] ;  /* 0x0000000414147981 */ /* 0x000ea2000c2e1d00 */
[----:B------:R-:W-:-:S05]  /*0380*/  FSEL R3, R2, 1, P0 ;  /* 0x3f80000002037808 */ /* 0x000fca0000000000 */
[----:B------:R-:W-:-:S04]  /*0390*/  @!P3 FMUL R3, R3, 16777216 ;  /* 0x4b8000000303b820 */ /* 0x000fc80000400000 */
[----:B0-----:R-:W-:Y:S01]  /*03a0*/  FMUL R4, R4, R3 ;  /* 0x0000000304047220 */ /* 0x001fe20000400000 */
[----:B------:R-:W-:-:S04]  /*03b0*/  FADD R3, R7, 9.9999997473787516356e-06 ;  /* 0x3727c5ac07037421 */ /* 0x000fc80000000000 */
[----:B------:R-:W0:Y:S02]  /*03c0*/  MUFU.SQRT R29, R3 ;  /* 0x00000003001d7308 */ /* 0x000e240000002000 */
[C---:B0-----:R-:W-:Y:S02]  /*03d0*/  FSETP.GT.AND P0, PT, R29.reuse, 8.50705917302346158658e+37, PT ;  /* 0x7e8000001d00780b */ /* 0x041fe40003f04000 */
[----:B------:R-:W-:-:S11]  /*03e0*/  FSETP.GEU.AND P1, PT, R29, 1.175494350822287508e-38, PT ;  /* 0x008000001d00780b */ /* 0x000fd60003f2e000 */
[----:B------:R-:W-:-:S04]  /*03f0*/  @P0 FMUL R29, R29, 0.25 ;  /* 0x3e8000001d1d0820 */ /* 0x000fc80000400000 */
[----:B------:R-:W-:-:S04]  /*0400*/  @!P1 FMUL R29, R29, 16777216 ;  /* 0x4b8000001d1d9820 */ /* 0x000fc80000400000 */
[----:B------:R-:W0:Y:S01]  /*0410*/  MUFU.RCP R7, R29 ;  /* 0x0000001d00077308 */ /* 0x000e220000001000 */
[----:B------:R-:W-:-:S05]  /*0420*/  FSEL R2, R2, 1, P0 ;  /* 0x3f80000002027808 */ /* 0x000fca0000000000 */
[----:B------:R-:W-:-:S04]  /*0430*/  @!P1 FMUL R2, R2, 16777216 ;  /* 0x4b80000002029820 */ /* 0x000fc80000400000 */
[----:B0-----:R-:W-:Y:S02]  /*0440*/  FMUL R7, R7, R2 ;  /* 0x0000000207077220 */ /* 0x001fe40000400000 */
[----:B------:R-:W0:Y:S01]  /*0450*/  LDC.64 R2, c[0x0][0x238] ;  /* 0x00008e00ff027b82 */ /* 0x000e220000000a00 */
[--C-:B---3--:R-:W-:Y:S01]  /*0460*/  FADD R28, R11, -R19.reuse ;  /* 0x800000130b1c7221 */ /* 0x108fe20000000000 */
[----:B------:R-:W-:Y:S01]  /*0470*/  FADD R11, R10, -R18 ;  /* 0x800000120a0b7221 */ /* 0x000fe20000000000 */
[--C-:B------:R-:W-:Y:S01]  /*0480*/  FADD R10, R8, -R16.reuse ;  /* 0x80000010080a7221 */ /* 0x100fe20000000000 */
[----:B-----5:R-:W-:Y:S01]  /*0490*/  FADD R15, R15, -R19 ;  /* 0x800000130f0f7221 */ /* 0x020fe20000000000 */
[----:B------:R-:W-:Y:S01]  /*04a0*/  FADD R16, R12, -R16 ;  /* 0x800000100c107221 */ /* 0x000fe20000000000 */
[----:B------:R-:W-:Y:S01]  /*04b0*/  FADD R19, R14, -R18 ;  /* 0x800000120e137221 */ /* 0x000fe20000000000 */
[--C-:B------:R-:W-:Y:S01]  /*04c0*/  FADD R12, R13, -R17.reuse ;  /* 0x800000110d0c7221 */ /* 0x100fe20000000000 */
[----:B------:R-:W-:Y:S01]  /*04d0*/  FADD R8, R9, -R17 ;  /* 0x8000001109087221 */ /* 0x000fe20000000000 */
[-C--:B------:R-:W-:Y:S01]  /*04e0*/  FMUL R9, R10, R4.reuse ;  /* 0x000000040a097220 */ /* 0x080fe20000400000 */
[----:B------:R-:W-:Y:S01]  /*04f0*/  FMUL R13, R16, R4 ;  /* 0x00000004100d7220 */ /* 0x000fe20000400000 */
[----:B------:R-:W-:Y:S01]  /*0500*/  FMUL R12, R12, R5 ;  /* 0x000000050c0c7220 */ /* 0x000fe20000400000 */
[-C--:B------:R-:W-:Y:S01]  /*0510*/  FMUL R19, R19, R6.reuse ;  /* 0x0000000613137220 */ /* 0x080fe20000400000 */
[----:B------:R-:W-:Y:S01]  /*0520*/  FMUL R10, R15, R7 ;  /* 0x000000070f0a7220 */ /* 0x000fe20000400000 */
[----:B------:R-:W-:Y:S01]  /*0530*/  FMUL R8, R8, R5 ;  /* 0x0000000508087220 */ /* 0x000fe20000400000 */
[----:B------:R-:W-:Y:S01]  /*0540*/  FMUL R11, R11, R6 ;  /* 0x000000060b0b7220 */ /* 0x000fe20000400000 */
[----:B------:R-:W-:Y:S01]  /*0550*/  FMUL R28, R28, R7 ;  /* 0x000000071c1c7220 */ /* 0x000fe20000400000 */
[----:B0-----:R-:W-:-:S04]  /*0560*/  IMAD.WIDE R2, R0, 0x4, R2 ;  /* 0x0000000400027825 */ /* 0x001fc800078e0202 */
[----:B--2---:R-:W-:Y:S01]  /*0570*/  FFMA R4, R20, R13, R24 ;  /* 0x0000000d14047223 */ /* 0x004fe20000000018 */
[----:B------:R-:W-:Y:S01]  /*0580*/  FFMA R5, R21, R12, R25 ;  /* 0x0000000c15057223 */ /* 0x000fe20000000019 */
[----:B------:R-:W-:Y:S01]  /*0590*/  FFMA R6, R22, R19, R26 ;  /* 0x0000001316067223 */ /* 0x000fe2000000001a */
[----:B------:R-:W-:Y:S01]  /*05a0*/  FFMA R7, R23, R10, R27 ;  /* 0x0000000a17077223 */ /* 0x000fe2000000001b */
[----:B------:R-:W-:Y:S01]  /*05b0*/  FFMA R20, R20, R9, R24 ;  /* 0x0000000914147223 */ /* 0x000fe20000000018 */
[----:B------:R-:W-:Y:S01]  /*05c0*/  FFMA R21, R21, R8, R25 ;  /* 0x0000000815157223 */ /* 0x000fe20000000019 */
[----:B------:R-:W-:Y:S01]  /*05d0*/  FFMA R22, R22, R11, R26 ;  /* 0x0000000b16167223 */ /* 0x000fe2000000001a */
[----:B------:R-:W-:Y:S01]  /*05e0*/  FFMA R23, R23, R28, R27 ;  /* 0x0000001c17177223 */ /* 0x000fe2000000001b */
[----:B------:R-:W-:Y:S04]  /*05f0*/  STG.E.128 desc[UR4][R2.64], R4 ;  /* 0x0000000402007986 */ /* 0x000fe8000c101d04 */
[----:B------:R-:W-:Y:S01]  /*0600*/  STG.E.128 desc[UR4][R2.64+0x800], R20 ;  /* 0x0008001402007986 */ /* 0x000fe2000c101d04 */
[----:B------:R-:W-:Y:S05]  /*0610*/  EXIT ;  /* 0x000000000000794d */ /* 0x000fea0003800000 */
.L_x_0:
[----:B------:R-:W-:-:S00]  /*0620*/  BRA `(.L_x_0) ;  /* 0xfffffffc00fc7947 */ /* 0x000fc0000383ffff */
[----:B------:R-:W-:-:S00]  /*0630*/  NOP ;  /* 0x0000000000007918 */ /* 0x000fc00000000000 */
        /* <DEDUP_REMOVED lines=12> */
.L_x_1:


//--------------------- .nv.global.init           --------------------------
	.section	.nv.global.init,"aw",@progbits
.nv.global.init:
	.type		_$_str,@object
	.size		_$_str,(_$_str_$_2 - _$_str)
_$_str:
        /*0000*/ 	.byte	0x5f, 0x5f, 0x43, 0x55, 0x44, 0x41, 0x5f, 0x46, 0x54, 0x5a, 0x00
	.type		_$_str_$_2,@object
	.size		_$_str_$_2,(.L_1 - _$_str_$_2)
_$_str_$_2:
        /*000b*/ 	.byte	0x5f, 0x5f, 0x43, 0x55, 0x44, 0x41, 0x5f, 0x50, 0x52, 0x45, 0x43, 0x5f, 0x53, 0x51, 0x52, 0x54
        /*001b*/ 	.byte	0x00
.L_1:


//--------------------- .nv.constant0.triton_poi_fused__native_batch_norm_legit_no_training_11 --------------------------
	.section	.nv.constant0.triton_poi_fused__native_batch_norm_legit_no_training_11,"a",@progbits
	.sectionflags	@""
	.align	4
.nv.constant0.triton_poi_fused__native_batch_norm_legit_no_training_11:
	.zero		580
